//
// Generated by NVIDIA NVVM Compiler
//
// Compiler Build ID: CL-36424714
// Cuda compilation tools, release 13.0, V13.0.88
// Based on NVVM 20.0.0
//

.version 9.0
.target sm_100
.address_size 64

	// .globl	_Z3addPiS_S_

.visible .entry _Z3addPiS_S_(
	.param .u64 .ptr .align 1 _Z3addPiS_S__param_0,
	.param .u64 .ptr .align 1 _Z3addPiS_S__param_1,
	.param .u64 .ptr .align 1 _Z3addPiS_S__param_2
)
{
	.reg .pred 	%p<2>;
	.reg .b32 	%r<8>;
	.reg .b64 	%rd<11>;

	ld.param.u64 	%rd1, [_Z3addPiS_S__param_0];
	ld.param.u64 	%rd2, [_Z3addPiS_S__param_1];
	ld.param.u64 	%rd3, [_Z3addPiS_S__param_2];
	mov.u32 	%r2, %ntid.x;
	mov.u32 	%r3, %ctaid.x;
	mov.u32 	%r4, %tid.x;
	mad.lo.s32 	%r1, %r2, %r3, %r4;
	setp.gt.u32 	%p1, %r1, 399999;
	@%p1 bra 	$L__BB0_2;
	cvta.to.global.u64 	%rd4, %rd1;
	cvta.to.global.u64 	%rd5, %rd2;
	cvta.to.global.u64 	%rd6, %rd3;
	mul.wide.u32 	%rd7, %r1, 4;
	add.s64 	%rd8, %rd4, %rd7;
	ld.global.u32 	%r5, [%rd8];
	add.s64 	%rd9, %rd5, %rd7;
	ld.global.u32 	%r6, [%rd9];
	add.s32 	%r7, %r6, %r5;
	add.s64 	%rd10, %rd6, %rd7;
	st.global.u32 	[%rd10], %r7;
$L__BB0_2:
	ret;

}


// ===== COMPILED SASS (sm_100) =====

	.target	sm_100

	.elftype	@"ET_EXEC"


//--------------------- .note.nv.tkinfo           --------------------------
	.section	.note.nv.tkinfo,"",@"SHT_NOTE"
	.sectionflags	@"SHF_NOTE_NV_TKINFO"
	.tkinfo
        /*0018*/ 	.word	0x00000002
        /*0030*/ 	.string	""
        /*0030*/ 	.string	"ptxas"
        /*0030*/ 	.string	"Cuda compilation tools, release 13.0, V13.0.88"
        /*0030*/ 	.string	"Build cuda_13.0.r13.0/compiler.36424714_0"
        /*0030*/ 	.string	"-arch sm_100 -m 64 "



//--------------------- .note.nv.cuinfo           --------------------------
	.section	.note.nv.cuinfo,"",@"SHT_NOTE"
	.sectionflags	@"SHF_NOTE_NV_CUINFO"
        /*0018*/ 	.short	0x0002
        /*001a*/ 	.short	0x0064
        /*001c*/ 	.short	0x0082
	.zero		2


//--------------------- .nv.info                  --------------------------
	.section	.nv.info,"",@"SHT_CUDA_INFO"
	.align	4


	//----- nvinfo : EIATTR_REGCOUNT
	.align		4
        /*0000*/ 	.byte	0x04, 0x2f
        /*0002*/ 	.short	(.L_1 - .L_0)
	.align		4
.L_0:
        /*0004*/ 	.word	index@(_Z3addPiS_S_)
        /*0008*/ 	.word	0x0000000c


	//----- nvinfo : EIATTR_FRAME_SIZE
	.align		4
.L_1:
        /*000c*/ 	.byte	0x04, 0x11
        /*000e*/ 	.short	(.L_3 - .L_2)
	.align		4
.L_2:
        /*0010*/ 	.word	index@(_Z3addPiS_S_)
        /*0014*/ 	.word	0x00000000


	//----- nvinfo : EIATTR_MIN_STACK_SIZE
	.align		4
.L_3:
        /*0018*/ 	.byte	0x04, 0x12
        /*001a*/ 	.short	(.L_5 - .L_4)
	.align		4
.L_4:
        /*001c*/ 	.word	index@(_Z3addPiS_S_)
        /*0020*/ 	.word	0x00000000
.L_5:


//--------------------- .nv.compat                --------------------------
	.section	.nv.compat,"",@"SHT_CUDA_COMPAT_INFO"
	.align	4
        /*0000*/ 	.byte	0x02, 0x09, 0x00, 0x00, 0x02, 0x02, 0x01, 0x00, 0x02, 0x05, 0x05, 0x00, 0x03, 0x07, 0x01, 0x01
        /*0010*/ 	.byte	0x02, 0x03, 0x00, 0x00, 0x02, 0x06, 0x01, 0x00, 0x04, 0x0b, 0x08, 0x00, 0x09, 0x00, 0x00, 0x00
        /*0020*/ 	.byte	0x00, 0x00, 0x00, 0x00


//--------------------- .nv.info._Z3addPiS_S_     --------------------------
	.section	.nv.info._Z3addPiS_S_,"",@"SHT_CUDA_INFO"
	.sectionflags	@""
	.align	4


	//----- nvinfo : EIATTR_CUDA_API_VERSION
	.align		4
        /*0000*/ 	.byte	0x04, 0x37
        /*0002*/ 	.short	(.L_7 - .L_6)
.L_6:
        /*0004*/ 	.word	0x00000082


	//----- nvinfo : EIATTR_KPARAM_INFO
	.align		4
.L_7:
        /*0008*/ 	.byte	0x04, 0x17
        /*000a*/ 	.short	(.L_9 - .L_8)
.L_8:
        /*000c*/ 	.word	0x00000000
        /*0010*/ 	.short	0x0002
        /*0012*/ 	.short	0x0010
        /*0014*/ 	.byte	0x00, 0xf5, 0x21, 0x00


	//----- nvinfo : EIATTR_KPARAM_INFO
	.align		4
.L_9:
        /*0018*/ 	.byte	0x04, 0x17
        /*001a*/ 	.short	(.L_11 - .L_10)
.L_10:
        /*001c*/ 	.word	0x00000000
        /*0020*/ 	.short	0x0001
        /*0022*/ 	.short	0x0008
        /*0024*/ 	.byte	0x00, 0xf5, 0x21, 0x00


	//----- nvinfo : EIATTR_KPARAM_INFO
	.align		4
.L_11:
        /*0028*/ 	.byte	0x04, 0x17
        /*002a*/ 	.short	(.L_13 - .L_12)
.L_12:
        /*002c*/ 	.word	0x00000000
        /*0030*/ 	.short	0x0000
        /*0032*/ 	.short	0x0000
        /*0034*/ 	.byte	0x00, 0xf5, 0x21, 0x00


	//----- nvinfo : EIATTR_SPARSE_MMA_MASK
	.align		4
.L_13:
        /*0038*/ 	.byte	0x03, 0x50
        /*003a*/ 	.short	0x0000


	//----- nvinfo : EIATTR_MAXREG_COUNT
	.align		4
        /*003c*/ 	.byte	0x03, 0x1b
        /*003e*/ 	.short	0x00ff


	//----- nvinfo : EIATTR_MERCURY_ISA_VERSION
	.align		4
        /*0040*/ 	.byte	0x03, 0x5f
        /*0042*/ 	.short	0x0101


	//----- nvinfo : EIATTR_VRC_CTA_INIT_COUNT
	.align		4
        /*0044*/ 	.byte	0x02, 0x4a
	.zero		1
	.zero		1


	//----- nvinfo : EIATTR_EXIT_INSTR_OFFSETS
	.align		4
        /*0048*/ 	.byte	0x04, 0x1c
        /*004a*/ 	.short	(.L_15 - .L_14)


	//   ....[0]....
.L_14:
        /*004c*/ 	.word	0x00000060


	//   ....[1]....
        /*0050*/ 	.word	0x00000120


	//----- nvinfo : EIATTR_CBANK_PARAM_SIZE
	.align		4
.L_15:
        /*0054*/ 	.byte	0x03, 0x19
        /*0056*/ 	.short	0x0018


	//----- nvinfo : EIATTR_PARAM_CBANK
	.align		4
        /*0058*/ 	.byte	0x04, 0x0a
        /*005a*/ 	.short	(.L_17 - .L_16)
	.align		4
.L_16:
        /*005c*/ 	.word	index@(.nv.constant0._Z3addPiS_S_)
        /*0060*/ 	.short	0x0380
        /*0062*/ 	.short	0x0018


	//----- nvinfo : EIATTR_SW_WAR
	.align		4
.L_17:
        /*0064*/ 	.byte	0x04, 0x36
        /*0066*/ 	.short	(.L_19 - .L_18)
.L_18:
        /*0068*/ 	.word	0x00000008
.L_19:


//--------------------- .nv.callgraph             --------------------------
	.section	.nv.callgraph,"",@"SHT_CUDA_CALLGRAPH"
	.align	4
	.sectionentsize	8
	.align		4
        /*0000*/ 	.word	0x00000000
	.align		4
        /*0004*/ 	.word	0xffffffff
	.align		4
        /*0008*/ 	.word	0x00000000
	.align		4
        /*000c*/ 	.word	0xfffffffe
	.align		4
        /*0010*/ 	.word	0x00000000
	.align		4
        /*0014*/ 	.word	0xfffffffd
	.align		4
        /*0018*/ 	.word	0x00000000
	.align		4
        /*001c*/ 	.word	0xfffffffc


//--------------------- .text._Z3addPiS_S_        --------------------------
	.section	.text._Z3addPiS_S_,"ax",@progbits
	.align	128
        .global         _Z3addPiS_S_
        .type           _Z3addPiS_S_,@function
        .size           _Z3addPiS_S_,(.L_x_1 - _Z3addPiS_S_)
        .other          _Z3addPiS_S_,@"STO_CUDA_ENTRY STV_DEFAULT"
_Z3addPiS_S_:
.text._Z3addPiS_S_:
[----:B------:R-:W-:Y:S01]  /*0000*/  LDC R1, c[0x0][0x37c] ;  /* 0x0000df00ff017b82 */ /* 0x000fe20000000800 */
[----:B------:R-:W0:Y:S01]  /*0010*/  S2R R9, SR_CTAID.X ;  /* 0x0000000000097919 */ /* 0x000e220000002500 */
[----:B------:R-:W0:Y:S01]  /*0020*/  LDCU UR4, c[0x0][0x360] ;  /* 0x00006c00ff0477ac */ /* 0x000e220008000800 */
[----:B------:R-:W0:Y:S02]  /*0030*/  S2R R0, SR_TID.X ;  /* 0x0000000000007919 */ /* 0x000e240000002100 */
[----:B0-----:R-:W-:-:S05]  /*0040*/  IMAD R9, R9, UR4, R0 ;  /* 0x0000000409097c24 */ /* 0x001fca000f8e0200 */
[----:B------:R-:W-:-:S13]  /*0050*/  ISETP.GT.U32.AND P0, PT, R9, 0x61a7f, PT ;  /* 0x00061a7f0900780c */ /* 0x000fda0003f04070 */
[----:B------:R-:W-:Y:S05]  /*0060*/  @P0 EXIT ;  /* 0x000000000000094d */ /* 0x000fea0003800000 */
[----:B------:R-:W0:Y:S01]  /*0070*/  LDC.64 R2, c[0x0][0x380] ;  /* 0x0000e000ff027b82 */ /* 0x000e220000000a00 */
[----:B------:R-:W1:Y:S07]  /*0080*/  LDCU.64 UR4, c[0x0][0x358] ;  /* 0x00006b00ff0477ac */ /* 0x000e6e0008000a00 */
[----:B------:R-:W2:Y:S08]  /*0090*/  LDC.64 R4, c[0x0][0x388] ;  /* 0x0000e200ff047b82 */ /* 0x000eb00000000a00 */
[----:B------:R-:W3:Y:S01]  /*00a0*/  LDC.64 R6, c[0x0][0x390] ;  /* 0x0000e400ff067b82 */ /* 0x000ee20000000a00 */
[----:B0-----:R-:W-:-:S06]  /*00b0*/  IMAD.WIDE.U32 R2, R9, 0x4, R2 ;  /* 0x0000000409027825 */ /* 0x001fcc00078e0002 */
[----:B-1----:R-:W4:Y:S01]  /*00c0*/  LDG.E R2, desc[UR4][R2.64] ;  /* 0x0000000402027981 */ /* 0x002f22000c1e1900 */
[----:B--2---:R-:W-:-:S06]  /*00d0*/  IMAD.WIDE.U32 R4, R9, 0x4, R4 ;  /* 0x0000000409047825 */ /* 0x004fcc00078e0004 */
[----:B------:R-:W4:Y:S01]  /*00e0*/  LDG.E R5, desc[UR4][R4.64] ;  /* 0x0000000404057981 */ /* 0x000f22000c1e1900 */
[----:B---3--:R-:W-:Y:S01]  /*00f0*/  IMAD.WIDE.U32 R6, R9, 0x4, R6 ;  /* 0x0000000409067825 */ /* 0x008fe200078e0006 */
[----:B----4-:R-:W-:-:S05]  /*0100*/  IADD3 R9, PT, PT, R2, R5, RZ ;  /* 0x0000000502097210 */ /* 0x010fca0007ffe0ff */
[----:B------:R-:W-:Y:S01]  /*0110*/  STG.E desc[UR4][R6.64], R9 ;  /* 0x0000000906007986 */ /* 0x000fe2000c101904 */
[----:B------:R-:W-:Y:S05]  /*0120*/  EXIT ;  /* 0x000000000000794d */ /* 0x000fea0003800000 */
.L_x_0:
[----:B------:R-:W-:-:S00]  /*0130*/  BRA `(.L_x_0) ;  /* 0xfffffffc00fc7947 */ /* 0x000fc0000383ffff */
[----:B------:R-:W-:-:S00]  /*0140*/  NOP ;  /* 0x0000000000007918 */ /* 0x000fc00000000000 */
        /* <DEDUP_REMOVED lines=11> */
.L_x_1:


//--------------------- .nv.shared.reserved.0     --------------------------
	.section	.nv.shared.reserved.0,"aw",@nobits
	.weak		__nv_reservedSMEM_offset_0_alias
	.size		__nv_reservedSMEM_offset_0_alias, 0, 64
	.other		__nv_reservedSMEM_offset_0_alias,@"STO_CUDA_RESERVED_SHARED STV_DEFAULT"
__nv_reservedSMEM_offset_0_alias:
	.zero		0
	.zero		64


//--------------------- .nv.constant0._Z3addPiS_S_ --------------------------
	.section	.nv.constant0._Z3addPiS_S_,"a",@progbits
	.sectionflags	@""
	.align	4
.nv.constant0._Z3addPiS_S_:
	.zero		920


//--------------------- SYMBOLS --------------------------

	.type		.nv.reservedSmem.offset0,@object
	.size		.nv.reservedSmem.offset0,0x4
